//
// Generated by NVIDIA NVVM Compiler
//
// Compiler Build ID: CL-36424714
// Cuda compilation tools, release 13.0, V13.0.88
// Based on NVVM 20.0.0
//

.version 9.0
.target sm_100
.address_size 64

	// .globl	_Z16matrixDotProductPfS_S_i

.visible .entry _Z16matrixDotProductPfS_S_i(
	.param .u64 .ptr .align 1 _Z16matrixDotProductPfS_S_i_param_0,
	.param .u64 .ptr .align 1 _Z16matrixDotProductPfS_S_i_param_1,
	.param .u64 .ptr .align 1 _Z16matrixDotProductPfS_S_i_param_2,
	.param .u32 _Z16matrixDotProductPfS_S_i_param_3
)
{
	.reg .pred 	%p<10>;
	.reg .b32 	%r<40>;
	.reg .b32 	%f<67>;
	.reg .b64 	%rd<67>;

	ld.param.u64 	%rd14, [_Z16matrixDotProductPfS_S_i_param_0];
	ld.param.u64 	%rd15, [_Z16matrixDotProductPfS_S_i_param_1];
	ld.param.u32 	%r18, [_Z16matrixDotProductPfS_S_i_param_3];
	cvta.to.global.u64 	%rd1, %rd15;
	cvta.to.global.u64 	%rd2, %rd14;
	mov.u32 	%r19, %ctaid.y;
	mov.u32 	%r20, %ntid.y;
	mov.u32 	%r21, %tid.y;
	mad.lo.s32 	%r1, %r19, %r20, %r21;
	mov.u32 	%r22, %ctaid.x;
	mov.u32 	%r23, %ntid.x;
	mov.u32 	%r24, %tid.x;
	mad.lo.s32 	%r2, %r22, %r23, %r24;
	max.s32 	%r25, %r1, %r2;
	setp.ge.s32 	%p1, %r25, %r18;
	@%p1 bra 	$L__BB0_13;
	mul.lo.s32 	%r3, %r18, %r1;
	and.b32  	%r4, %r18, 7;
	setp.lt.u32 	%p2, %r18, 8;
	mov.f32 	%f66, 0f00000000;
	mov.b32 	%r38, 0;
	@%p2 bra 	$L__BB0_4;
	and.b32  	%r38, %r18, 2147483640;
	neg.s32 	%r36, %r38;
	mul.wide.s32 	%rd16, %r18, 4;
	add.s64 	%rd3, %rd1, %rd16;
	shl.b32 	%r7, %r18, 3;
	mul.wide.s32 	%rd17, %r18, 8;
	add.s64 	%rd4, %rd1, %rd17;
	mul.wide.s32 	%rd18, %r18, 12;
	add.s64 	%rd5, %rd1, %rd18;
	mul.wide.s32 	%rd19, %r18, 16;
	add.s64 	%rd6, %rd1, %rd19;
	mul.wide.s32 	%rd20, %r18, 20;
	add.s64 	%rd7, %rd1, %rd20;
	mul.wide.s32 	%rd21, %r18, 24;
	add.s64 	%rd8, %rd1, %rd21;
	mul.wide.s32 	%rd22, %r18, 28;
	add.s64 	%rd9, %rd1, %rd22;
	mul.wide.u32 	%rd23, %r3, 4;
	add.s64 	%rd24, %rd23, %rd2;
	add.s64 	%rd66, %rd24, 16;
	mov.f32 	%f66, 0f00000000;
	mov.u32 	%r35, %r2;
$L__BB0_3:
	.pragma "nounroll";
	mul.wide.s32 	%rd25, %r35, 4;
	add.s64 	%rd26, %rd3, %rd25;
	add.s64 	%rd27, %rd4, %rd25;
	add.s64 	%rd28, %rd5, %rd25;
	add.s64 	%rd29, %rd6, %rd25;
	add.s64 	%rd30, %rd7, %rd25;
	add.s64 	%rd31, %rd8, %rd25;
	add.s64 	%rd32, %rd9, %rd25;
	add.s64 	%rd33, %rd1, %rd25;
	ld.global.f32 	%f16, [%rd66+-16];
	ld.global.f32 	%f17, [%rd33];
	fma.rn.f32 	%f18, %f16, %f17, %f66;
	ld.global.f32 	%f19, [%rd66+-12];
	ld.global.f32 	%f20, [%rd26];
	fma.rn.f32 	%f21, %f19, %f20, %f18;
	ld.global.f32 	%f22, [%rd66+-8];
	ld.global.f32 	%f23, [%rd27];
	fma.rn.f32 	%f24, %f22, %f23, %f21;
	ld.global.f32 	%f25, [%rd66+-4];
	ld.global.f32 	%f26, [%rd28];
	fma.rn.f32 	%f27, %f25, %f26, %f24;
	ld.global.f32 	%f28, [%rd66];
	ld.global.f32 	%f29, [%rd29];
	fma.rn.f32 	%f30, %f28, %f29, %f27;
	ld.global.f32 	%f31, [%rd66+4];
	ld.global.f32 	%f32, [%rd30];
	fma.rn.f32 	%f33, %f31, %f32, %f30;
	ld.global.f32 	%f34, [%rd66+8];
	ld.global.f32 	%f35, [%rd31];
	fma.rn.f32 	%f36, %f34, %f35, %f33;
	ld.global.f32 	%f37, [%rd66+12];
	ld.global.f32 	%f38, [%rd32];
	fma.rn.f32 	%f66, %f37, %f38, %f36;
	add.s32 	%r36, %r36, 8;
	add.s32 	%r35, %r35, %r7;
	add.s64 	%rd66, %rd66, 32;
	setp.ne.s32 	%p3, %r36, 0;
	@%p3 bra 	$L__BB0_3;
$L__BB0_4:
	setp.eq.s32 	%p4, %r4, 0;
	@%p4 bra 	$L__BB0_12;
	and.b32  	%r13, %r18, 3;
	setp.lt.u32 	%p5, %r4, 4;
	@%p5 bra 	$L__BB0_7;
	add.s32 	%r27, %r38, %r3;
	mul.wide.u32 	%rd34, %r27, 4;
	add.s64 	%rd35, %rd2, %rd34;
	ld.global.f32 	%f40, [%rd35];
	mad.lo.s32 	%r28, %r38, %r18, %r2;
	mul.wide.s32 	%rd36, %r28, 4;
	add.s64 	%rd37, %rd1, %rd36;
	ld.global.f32 	%f41, [%rd37];
	fma.rn.f32 	%f42, %f40, %f41, %f66;
	cvt.u64.u32 	%rd38, %r3;
	cvt.u64.u32 	%rd39, %r38;
	add.s64 	%rd40, %rd39, %rd38;
	shl.b64 	%rd41, %rd40, 2;
	add.s64 	%rd42, %rd2, %rd41;
	ld.global.f32 	%f43, [%rd42+4];
	mul.wide.s32 	%rd43, %r18, 4;
	add.s64 	%rd44, %rd37, %rd43;
	ld.global.f32 	%f44, [%rd44];
	fma.rn.f32 	%f45, %f43, %f44, %f42;
	ld.global.f32 	%f46, [%rd42+8];
	add.s64 	%rd45, %rd44, %rd43;
	ld.global.f32 	%f47, [%rd45];
	fma.rn.f32 	%f48, %f46, %f47, %f45;
	ld.global.f32 	%f49, [%rd42+12];
	add.s64 	%rd46, %rd45, %rd43;
	ld.global.f32 	%f50, [%rd46];
	fma.rn.f32 	%f66, %f49, %f50, %f48;
	add.s32 	%r38, %r38, 4;
$L__BB0_7:
	setp.eq.s32 	%p6, %r13, 0;
	@%p6 bra 	$L__BB0_12;
	setp.eq.s32 	%p7, %r13, 1;
	@%p7 bra 	$L__BB0_10;
	add.s32 	%r29, %r38, %r3;
	mul.wide.u32 	%rd47, %r29, 4;
	add.s64 	%rd48, %rd2, %rd47;
	ld.global.f32 	%f52, [%rd48];
	mad.lo.s32 	%r30, %r38, %r18, %r2;
	mul.wide.s32 	%rd49, %r30, 4;
	add.s64 	%rd50, %rd1, %rd49;
	ld.global.f32 	%f53, [%rd50];
	fma.rn.f32 	%f54, %f52, %f53, %f66;
	cvt.u64.u32 	%rd51, %r3;
	cvt.u64.u32 	%rd52, %r38;
	add.s64 	%rd53, %rd52, %rd51;
	shl.b64 	%rd54, %rd53, 2;
	add.s64 	%rd55, %rd2, %rd54;
	ld.global.f32 	%f55, [%rd55+4];
	mul.wide.s32 	%rd56, %r18, 4;
	add.s64 	%rd57, %rd50, %rd56;
	ld.global.f32 	%f56, [%rd57];
	fma.rn.f32 	%f66, %f55, %f56, %f54;
	add.s32 	%r38, %r38, 2;
$L__BB0_10:
	and.b32  	%r31, %r18, 1;
	setp.eq.b32 	%p8, %r31, 1;
	not.pred 	%p9, %p8;
	@%p9 bra 	$L__BB0_12;
	add.s32 	%r32, %r38, %r3;
	mul.wide.u32 	%rd58, %r32, 4;
	add.s64 	%rd59, %rd2, %rd58;
	ld.global.f32 	%f57, [%rd59];
	mad.lo.s32 	%r33, %r38, %r18, %r2;
	mul.wide.s32 	%rd60, %r33, 4;
	add.s64 	%rd61, %rd1, %rd60;
	ld.global.f32 	%f58, [%rd61];
	fma.rn.f32 	%f66, %f57, %f58, %f66;
$L__BB0_12:
	ld.param.u64 	%rd65, [_Z16matrixDotProductPfS_S_i_param_2];
	add.s32 	%r34, %r3, %r2;
	cvta.to.global.u64 	%rd62, %rd65;
	mul.wide.s32 	%rd63, %r34, 4;
	add.s64 	%rd64, %rd62, %rd63;
	st.global.f32 	[%rd64], %f66;
$L__BB0_13:
	ret;

}


// ===== COMPILED SASS (sm_100) =====

	.target	sm_100

	.elftype	@"ET_EXEC"


//--------------------- .note.nv.tkinfo           --------------------------
	.section	.note.nv.tkinfo,"",@"SHT_NOTE"
	.sectionflags	@"SHF_NOTE_NV_TKINFO"
	.tkinfo
        /*0018*/ 	.word	0x00000002
        /*0030*/ 	.string	""
        /*0030*/ 	.string	"ptxas"
        /*0030*/ 	.string	"Cuda compilation tools, release 13.0, V13.0.88"
        /*0030*/ 	.string	"Build cuda_13.0.r13.0/compiler.36424714_0"
        /*0030*/ 	.string	"-arch sm_100 -m 64 "



//--------------------- .note.nv.cuinfo           --------------------------
	.section	.note.nv.cuinfo,"",@"SHT_NOTE"
	.sectionflags	@"SHF_NOTE_NV_CUINFO"
        /*0018*/ 	.short	0x0002
        /*001a*/ 	.short	0x0064
        /*001c*/ 	.short	0x0082
	.zero		2


//--------------------- .nv.info                  --------------------------
	.section	.nv.info,"",@"SHT_CUDA_INFO"
	.align	4


	//----- nvinfo : EIATTR_REGCOUNT
	.align		4
        /*0000*/ 	.byte	0x04, 0x2f
        /*0002*/ 	.short	(.L_1 - .L_0)
	.align		4
.L_0:
        /*0004*/ 	.word	index@(_Z16matrixDotProductPfS_S_i)
        /*0008*/ 	.word	0x0000001e


	//----- nvinfo : EIATTR_FRAME_SIZE
	.align		4
.L_1:
        /*000c*/ 	.byte	0x04, 0x11
        /*000e*/ 	.short	(.L_3 - .L_2)
	.align		4
.L_2:
        /*0010*/ 	.word	index@(_Z16matrixDotProductPfS_S_i)
        /*0014*/ 	.word	0x00000000


	//----- nvinfo : EIATTR_MIN_STACK_SIZE
	.align		4
.L_3:
        /*0018*/ 	.byte	0x04, 0x12
        /*001a*/ 	.short	(.L_5 - .L_4)
	.align		4
.L_4:
        /*001c*/ 	.word	index@(_Z16matrixDotProductPfS_S_i)
        /*0020*/ 	.word	0x00000000
.L_5:


//--------------------- .nv.compat                --------------------------
	.section	.nv.compat,"",@"SHT_CUDA_COMPAT_INFO"
	.align	4
        /*0000*/ 	.byte	0x02, 0x09, 0x00, 0x00, 0x02, 0x02, 0x01, 0x00, 0x02, 0x05, 0x05, 0x00, 0x03, 0x07, 0x01, 0x01
        /*0010*/ 	.byte	0x02, 0x03, 0x00, 0x00, 0x02, 0x06, 0x01, 0x00, 0x04, 0x0b, 0x08, 0x00, 0x09, 0x00, 0x00, 0x00
        /*0020*/ 	.byte	0x00, 0x00, 0x00, 0x00


//--------------------- .nv.info._Z16matrixDotProductPfS_S_i --------------------------
	.section	.nv.info._Z16matrixDotProductPfS_S_i,"",@"SHT_CUDA_INFO"
	.sectionflags	@""
	.align	4


	//----- nvinfo : EIATTR_CUDA_API_VERSION
	.align		4
        /*0000*/ 	.byte	0x04, 0x37
        /*0002*/ 	.short	(.L_7 - .L_6)
.L_6:
        /*0004*/ 	.word	0x00000082


	//----- nvinfo : EIATTR_KPARAM_INFO
	.align		4
.L_7:
        /*0008*/ 	.byte	0x04, 0x17
        /*000a*/ 	.short	(.L_9 - .L_8)
.L_8:
        /*000c*/ 	.word	0x00000000
        /*0010*/ 	.short	0x0003
        /*0012*/ 	.short	0x0018
        /*0014*/ 	.byte	0x00, 0xf0, 0x11, 0x00


	//----- nvinfo : EIATTR_KPARAM_INFO
	.align		4
.L_9:
        /*0018*/ 	.byte	0x04, 0x17
        /*001a*/ 	.short	(.L_11 - .L_10)
.L_10:
        /*001c*/ 	.word	0x00000000
        /*0020*/ 	.short	0x0002
        /*0022*/ 	.short	0x0010
        /*0024*/ 	.byte	0x00, 0xf5, 0x21, 0x00


	//----- nvinfo : EIATTR_KPARAM_INFO
	.align		4
.L_11:
        /*0028*/ 	.byte	0x04, 0x17
        /*002a*/ 	.short	(.L_13 - .L_12)
.L_12:
        /*002c*/ 	.word	0x00000000
        /*0030*/ 	.short	0x0001
        /*0032*/ 	.short	0x0008
        /*0034*/ 	.byte	0x00, 0xf5, 0x21, 0x00


	//----- nvinfo : EIATTR_KPARAM_INFO
	.align		4
.L_13:
        /*0038*/ 	.byte	0x04, 0x17
        /*003a*/ 	.short	(.L_15 - .L_14)
.L_14:
        /*003c*/ 	.word	0x00000000
        /*0040*/ 	.short	0x0000
        /*0042*/ 	.short	0x0000
        /*0044*/ 	.byte	0x00, 0xf5, 0x21, 0x00


	//----- nvinfo : EIATTR_SPARSE_MMA_MASK
	.align		4
.L_15:
        /*0048*/ 	.byte	0x03, 0x50
        /*004a*/ 	.short	0x0000


	//----- nvinfo : EIATTR_MAXREG_COUNT
	.align		4
        /*004c*/ 	.byte	0x03, 0x1b
        /*004e*/ 	.short	0x00ff


	//----- nvinfo : EIATTR_MERCURY_ISA_VERSION
	.align		4
        /*0050*/ 	.byte	0x03, 0x5f
        /*0052*/ 	.short	0x0101


	//----- nvinfo : EIATTR_VRC_CTA_INIT_COUNT
	.align		4
        /*0054*/ 	.byte	0x02, 0x4a
	.zero		1
	.zero		1


	//----- nvinfo : EIATTR_EXIT_INSTR_OFFSETS
	.align		4
        /*0058*/ 	.byte	0x04, 0x1c
        /*005a*/ 	.short	(.L_17 - .L_16)


	//   ....[0]....
.L_16:
        /*005c*/ 	.word	0x000000c0


	//   ....[1]....
        /*0060*/ 	.word	0x00000a90


	//----- nvinfo : EIATTR_CBANK_PARAM_SIZE
	.align		4
.L_17:
        /*0064*/ 	.byte	0x03, 0x19
        /*0066*/ 	.short	0x001c


	//----- nvinfo : EIATTR_PARAM_CBANK
	.align		4
        /*0068*/ 	.byte	0x04, 0x0a
        /*006a*/ 	.short	(.L_19 - .L_18)
	.align		4
.L_18:
        /*006c*/ 	.word	index@(.nv.constant0._Z16matrixDotProductPfS_S_i)
        /*0070*/ 	.short	0x0380
        /*0072*/ 	.short	0x001c


	//----- nvinfo : EIATTR_SW_WAR
	.align		4
.L_19:
        /*0074*/ 	.byte	0x04, 0x36
        /*0076*/ 	.short	(.L_21 - .L_20)
.L_20:
        /*0078*/ 	.word	0x00000008
.L_21:


//--------------------- .nv.callgraph             --------------------------
	.section	.nv.callgraph,"",@"SHT_CUDA_CALLGRAPH"
	.align	4
	.sectionentsize	8
	.align		4
        /*0000*/ 	.word	0x00000000
	.align		4
        /*0004*/ 	.word	0xffffffff
	.align		4
        /*0008*/ 	.word	0x00000000
	.align		4
        /*000c*/ 	.word	0xfffffffe
	.align		4
        /*0010*/ 	.word	0x00000000
	.align		4
        /*0014*/ 	.word	0xfffffffd
	.align		4
        /*0018*/ 	.word	0x00000000
	.align		4
        /*001c*/ 	.word	0xfffffffc


//--------------------- .text._Z16matrixDotProductPfS_S_i --------------------------
	.section	.text._Z16matrixDotProductPfS_S_i,"ax",@progbits
	.align	128
        .global         _Z16matrixDotProductPfS_S_i
        .type           _Z16matrixDotProductPfS_S_i,@function
        .size           _Z16matrixDotProductPfS_S_i,(.L_x_5 - _Z16matrixDotProductPfS_S_i)
        .other          _Z16matrixDotProductPfS_S_i,@"STO_CUDA_ENTRY STV_DEFAULT"
_Z16matrixDotProductPfS_S_i:
.text._Z16matrixDotProductPfS_S_i:
[----:B------:R-:W-:Y:S01]  /*0000*/  LDC R1, c[0x0][0x37c] ;  /* 0x0000df00ff017b82 */ /* 0x000fe20000000800 */
[----:B------:R-:W0:Y:S07]  /*0010*/  S2R R0, SR_TID.Y ;  /* 0x0000000000007919 */ /* 0x000e2e0000002200 */
[----:B------:R-:W0:Y:S01]  /*0020*/  S2UR UR4, SR_CTAID.Y ;  /* 0x00000000000479c3 */ /* 0x000e220000002600 */
[----:B------:R-:W1:Y:S01]  /*0030*/  LDCU UR20, c[0x0][0x398] ;  /* 0x00007300ff1477ac */ /* 0x000e620008000800 */
[----:B------:R-:W2:Y:S06]  /*0040*/  S2R R3, SR_TID.X ;  /* 0x0000000000037919 */ /* 0x000eac0000002100 */
[----:B------:R-:W0:Y:S08]  /*0050*/  LDC R13, c[0x0][0x364] ;  /* 0x0000d900ff0d7b82 */ /* 0x000e300000000800 */
[----:B------:R-:W2:Y:S08]  /*0060*/  S2UR UR5, SR_CTAID.X ;  /* 0x00000000000579c3 */ /* 0x000eb00000002500 */
[----:B------:R-:W2:Y:S01]  /*0070*/  LDC R2, c[0x0][0x360] ;  /* 0x0000d800ff027b82 */ /* 0x000ea20000000800 */
[----:B0-----:R-:W-:-:S02]  /*0080*/  IMAD R13, R13, UR4, R0 ;  /* 0x000000040d0d7c24 */ /* 0x001fc4000f8e0200 */
[----:B--2---:R-:W-:-:S05]  /*0090*/  IMAD R0, R2, UR5, R3 ;  /* 0x0000000502007c24 */ /* 0x004fca000f8e0203 */
[----:B------:R-:W-:-:S04]  /*00a0*/  VIMNMX R2, PT, PT, R13, R0, !PT ;  /* 0x000000000d027248 */ /* 0x000fc80007fe0100 */
[----:B-1----:R-:W-:-:S13]  /*00b0*/  ISETP.GE.AND P0, PT, R2, UR20, PT ;  /* 0x0000001402007c0c */ /* 0x002fda000bf06270 */
[----:B------:R-:W-:Y:S05]  /*00c0*/  @P0 EXIT ;  /* 0x000000000000094d */ /* 0x000fea0003800000 */
[----:B------:R-:W-:Y:S01]  /*00d0*/  UISETP.GE.U32.AND UP0, UPT, UR20, 0x8, UPT ;  /* 0x000000081400788c */ /* 0x000fe2000bf06070 */
[----:B------:R-:W-:Y:S02]  /*00e0*/  HFMA2 R12, -RZ, RZ, 0, 0 ;  /* 0x00000000ff0c7431 */ /* 0x000fe400000001ff */
[----:B------:R-:W-:Y:S01]  /*00f0*/  IMAD R13, R13, UR20, RZ ;  /* 0x000000140d0d7c24 */ /* 0x000fe2000f8e02ff */
[----:B------:R-:W-:Y:S01]  /*0100*/  UMOV UR4, URZ ;  /* 0x000000ff00047c82 */ /* 0x000fe20008000000 */
[----:B------:R-:W0:Y:S04]  /*0110*/  LDCU.64 UR18, c[0x0][0x358] ;  /* 0x00006b00ff1277ac */ /* 0x000e280008000a00 */
[----:B------:R-:W-:Y:S05]  /*0120*/  BRA.U !UP0, `(.L_x_0) ;  /* 0x0000000508047547 */ /* 0x000fea000b800000 */
[----:B------:R-:W1:Y:S01]  /*0130*/  LDCU.128 UR24, c[0x0][0x380] ;  /* 0x00007000ff1877ac */ /* 0x000e620008000c00 */
[----:B------:R-:W-:Y:S02]  /*0140*/  MOV R12, RZ ;  /* 0x000000ff000c7202 */ /* 0x000fe40000000f00 */
[----:B------:R-:W-:Y:S01]  /*0150*/  MOV R14, R0 ;  /* 0x00000000000e7202 */ /* 0x000fe20000000f00 */
[----:B------:R-:W-:-:S04]  /*0160*/  ULOP3.LUT UR4, UR20, 0x7ffffff8, URZ, 0xc0, !UPT ;  /* 0x7ffffff814047892 */ /* 0x000fc8000f8ec0ff */
[----:B------:R-:W-:Y:S01]  /*0170*/  UIADD3 UR5, UPT, UPT, -UR4, URZ, URZ ;  /* 0x000000ff04057290 */ /* 0x000fe2000fffe1ff */
[----:B-1----:R-:W-:Y:S01]  /*0180*/  MOV R2, UR24 ;  /* 0x0000001800027c02 */ /* 0x002fe20008000f00 */
[----:B------:R-:W-:Y:S01]  /*0190*/  UIMAD.WIDE UR6, UR20, 0x8, UR26 ;  /* 0x00000008140678a5 */ /* 0x000fe2000f8e021a */
[----:B------:R-:W-:Y:S01]  /*01a0*/  MOV R3, UR25 ;  /* 0x0000001900037c02 */ /* 0x000fe20008000f00 */
[----:B------:R-:W-:Y:S02]  /*01b0*/  UIMAD.WIDE UR8, UR20, 0xc, UR26 ;  /* 0x0000000c140878a5 */ /* 0x000fe4000f8e021a */
[----:B------:R-:W-:Y:S01]  /*01c0*/  UIMAD.WIDE UR10, UR20, 0x10, UR26 ;  /* 0x00000010140a78a5 */ /* 0x000fe2000f8e021a */
[----:B------:R-:W-:Y:S01]  /*01d0*/  IMAD.WIDE.U32 R2, R13, 0x4, R2 ;  /* 0x000000040d027825 */ /* 0x000fe200078e0002 */
[----:B------:R-:W-:Y:S02]  /*01e0*/  UIMAD.WIDE UR12, UR20, 0x14, UR26 ;  /* 0x00000014140c78a5 */ /* 0x000fe4000f8e021a */
[----:B------:R-:W-:Y:S01]  /*01f0*/  UIMAD.WIDE UR14, UR20, 0x18, UR26 ;  /* 0x00000018140e78a5 */ /* 0x000fe2000f8e021a */
[----:B------:R-:W-:Y:S01]  /*0200*/  IADD3 R2, P0, PT, R2, 0x10, RZ ;  /* 0x0000001002027810 */ /* 0x000fe20007f1e0ff */
[----:B------:R-:W-:-:S03]  /*0210*/  UIMAD.WIDE UR16, UR20, 0x1c, UR26 ;  /* 0x0000001c141078a5 */ /* 0x000fc6000f8e021a */
[----:B------:R-:W-:-:S09]  /*0220*/  IADD3.X R3, PT, PT, RZ, R3, RZ, P0, !PT ;  /* 0x00000003ff037210 */ /* 0x000fd200007fe4ff */
.L_x_1:
[----:B------:R-:W-:Y:S01]  /*0230*/  UIMAD.WIDE UR22, UR20, 0x4, UR26 ;  /* 0x00000004141678a5 */ /* 0x000fe2000f8e021a */
[----:B------:R-:W-:Y:S02]  /*0240*/  IMAD.MOV.U32 R23, RZ, RZ, 0x4 ;  /* 0x00000004ff177424 */ /* 0x000fe400078e00ff */
[----:B------:R-:W-:Y:S01]  /*0250*/  HFMA2 R11, -RZ, RZ, 0, 2.384185791015625e-07 ;  /* 0x00000004ff0b7431 */ /* 0x000fe200000001ff */
[----:B------:R-:W-:Y:S01]  /*0260*/  MOV R25, 0x4 ;  /* 0x0000000400197802 */ /* 0x000fe20000000f00 */
[----:B0-----:R-:W2:Y:S01]  /*0270*/  LDG.E R21, desc[UR18][R2.64+-0x10] ;  /* 0xfffff01202157981 */ /* 0x001ea2000c1e1900 */
[C---:B------:R-:W-:Y:S01]  /*0280*/  IMAD.WIDE R22, R14.reuse, R23, UR26 ;  /* 0x0000001a0e167e25 */ /* 0x040fe2000f8e0217 */
[----:B------:R-:W-:Y:S02]  /*0290*/  MOV R8, UR22 ;  /* 0x0000001600087c02 */ /* 0x000fe40008000f00 */
[----:B------:R-:W-:Y:S01]  /*02a0*/  MOV R9, UR23 ;  /* 0x0000001700097c02 */ /* 0x000fe20008000f00 */
[----:B------:R-:W3:Y:S02]  /*02b0*/  LDG.E R19, desc[UR18][R2.64+-0xc] ;  /* 0xfffff41202137981 */ /* 0x000ee4000c1e1900 */
[----:B------:R-:W-:-:S02]  /*02c0*/  IMAD.WIDE R8, R14, 0x4, R8 ;  /* 0x000000040e087825 */ /* 0x000fc400078e0208 */
[----:B------:R-:W2:Y:S01]  /*02d0*/  LDG.E R22, desc[UR18][R22.64] ;  /* 0x0000001216167981 */ /* 0x000ea2000c1e1900 */
[----:B------:R-:W-:Y:S01]  /*02e0*/  MOV R5, 0x4 ;  /* 0x0000000400057802 */ /* 0x000fe20000000f00 */
[C---:B------:R-:W-:Y:S02]  /*02f0*/  IMAD.WIDE R24, R14.reuse, R25, UR6 ;  /* 0x000000060e187e25 */ /* 0x040fe4000f8e0219 */
[----:B------:R0:W3:Y:S02]  /*0300*/  LDG.E R20, desc[UR18][R8.64] ;  /* 0x0000001208147981 */ /* 0x0000e4000c1e1900 */
[----:B------:R-:W-:Y:S02]  /*0310*/  IMAD.WIDE R10, R14, R11, UR8 ;  /* 0x000000080e0a7e25 */ /* 0x000fe4000f8e020b */
[----:B------:R-:W4:Y:S04]  /*0320*/  LDG.E R18, desc[UR18][R24.64] ;  /* 0x0000001218127981 */ /* 0x000f28000c1e1900 */
[----:B------:R-:W4:Y:S01]  /*0330*/  LDG.E R17, desc[UR18][R2.64+-0x8] ;  /* 0xfffff81202117981 */ /* 0x000f22000c1e1900 */
[----:B0-----:R-:W-:-:S02]  /*0340*/  HFMA2 R9, -RZ, RZ, 0, 2.384185791015625e-07 ;  /* 0x00000004ff097431 */ /* 0x001fc400000001ff */
[----:B------:R-:W-:Y:S01]  /*0350*/  IMAD.MOV.U32 R7, RZ, RZ, 0x4 ;  /* 0x00000004ff077424 */ /* 0x000fe200078e00ff */
[----:B------:R0:W5:Y:S01]  /*0360*/  LDG.E R16, desc[UR18][R10.64] ;  /* 0x000000120a107981 */ /* 0x000162000c1e1900 */
[----:B------:R-:W-:-:S03]  /*0370*/  IMAD.WIDE R4, R14, R5, UR10 ;  /* 0x0000000a0e047e25 */ /* 0x000fc6000f8e0205 */
[----:B------:R-:W5:Y:S01]  /*0380*/  LDG.E R15, desc[UR18][R2.64+-0x4] ;  /* 0xfffffc12020f7981 */ /* 0x000f62000c1e1900 */
[C---:B------:R-:W-:Y:S01]  /*0390*/  IMAD.WIDE R6, R14.reuse, R7, UR12 ;  /* 0x0000000c0e067e25 */ /* 0x040fe2000f8e0207 */
[----:B------:R-:W-:Y:S02]  /*03a0*/  MOV R27, 0x4 ;  /* 0x00000004001b7802 */ /* 0x000fe40000000f00 */
[----:B------:R1:W5:Y:S01]  /*03b0*/  LDG.E R4, desc[UR18][R4.64] ;  /* 0x0000001204047981 */ /* 0x000362000c1e1900 */
[----:B------:R-:W-:-:S03]  /*03c0*/  IMAD.WIDE R8, R14, R9, UR14 ;  /* 0x0000000e0e087e25 */ /* 0x000fc6000f8e0209 */
[----:B------:R-:W5:Y:S01]  /*03d0*/  LDG.E R23, desc[UR18][R2.64] ;  /* 0x0000001202177981 */ /* 0x000f62000c1e1900 */
[----:B0-----:R-:W-:-:S03]  /*03e0*/  IMAD.WIDE R10, R14, R27, UR16 ;  /* 0x000000100e0a7e25 */ /* 0x001fc6000f8e021b */
[----:B------:R-:W5:Y:S04]  /*03f0*/  LDG.E R7, desc[UR18][R6.64] ;  /* 0x0000001206077981 */ /* 0x000f68000c1e1900 */
[----:B------:R-:W5:Y:S04]  /*0400*/  LDG.E R24, desc[UR18][R2.64+0x4] ;  /* 0x0000041202187981 */ /* 0x000f68000c1e1900 */
[----:B------:R-:W5:Y:S04]  /*0410*/  LDG.E R8, desc[UR18][R8.64] ;  /* 0x0000001208087981 */ /* 0x000f68000c1e1900 */
[----:B------:R-:W5:Y:S04]  /*0420*/  LDG.E R25, desc[UR18][R2.64+0x8] ;  /* 0x0000081202197981 */ /* 0x000f68000c1e1900 */
[----:B------:R-:W5:Y:S04]  /*0430*/  LDG.E R10, desc[UR18][R10.64] ;  /* 0x000000120a0a7981 */ /* 0x000f68000c1e1900 */
[----:B------:R0:W5:Y:S01]  /*0440*/  LDG.E R27, desc[UR18][R2.64+0xc] ;  /* 0x00000c12021b7981 */ /* 0x000162000c1e1900 */
[----:B------:R-:W-:-:S04]  /*0450*/  UIADD3 UR5, UPT, UPT, UR5, 0x8, URZ ;  /* 0x0000000805057890 */ /* 0x000fc8000fffe0ff */
[----:B------:R-:W-:Y:S01]  /*0460*/  UISETP.NE.AND UP0, UPT, UR5, URZ, UPT ;  /* 0x000000ff0500728c */ /* 0x000fe2000bf05270 */
[----:B-1----:R-:W-:Y:S02]  /*0470*/  MOV R5, UR20 ;  /* 0x0000001400057c02 */ /* 0x002fe40008000f00 */
[----:B0-----:R-:W-:Y:S02]  /*0480*/  IADD3 R2, P0, PT, R2, 0x20, RZ ;  /* 0x0000002002027810 */ /* 0x001fe40007f1e0ff */
[----:B------:R-:W-:Y:S02]  /*0490*/  LEA R14, R5, R14, 0x3 ;  /* 0x0000000e050e7211 */ /* 0x000fe400078e18ff */
[----:B------:R-:W-:Y:S01]  /*04a0*/  IADD3.X R3, PT, PT, RZ, R3, RZ, P0, !PT ;  /* 0x00000003ff037210 */ /* 0x000fe200007fe4ff */
[----:B--2---:R-:W-:-:S04]  /*04b0*/  FFMA R22, R21, R22, R12 ;  /* 0x0000001615167223 */ /* 0x004fc8000000000c */
[----:B---3--:R-:W-:-:S04]  /*04c0*/  FFMA R20, R19, R20, R22 ;  /* 0x0000001413147223 */ /* 0x008fc80000000016 */
[----:B----4-:R-:W-:-:S04]  /*04d0*/  FFMA R18, R17, R18, R20 ;  /* 0x0000001211127223 */ /* 0x010fc80000000014 */
[----:B-----5:R-:W-:-:S04]  /*04e0*/  FFMA R16, R15, R16, R18 ;  /* 0x000000100f107223 */ /* 0x020fc80000000012 */
[----:B------:R-:W-:-:S04]  /*04f0*/  FFMA R23, R23, R4, R16 ;  /* 0x0000000417177223 */ /* 0x000fc80000000010 */
[----:B------:R-:W-:-:S04]  /*0500*/  FFMA R24, R24, R7, R23 ;  /* 0x0000000718187223 */ /* 0x000fc80000000017 */
[----:B------:R-:W-:-:S04]  /*0510*/  FFMA R8, R25, R8, R24 ;  /* 0x0000000819087223 */ /* 0x000fc80000000018 */
[----:B------:R-:W-:Y:S01]  /*0520*/  FFMA R12, R27, R10, R8 ;  /* 0x0000000a1b0c7223 */ /* 0x000fe20000000008 */
[----:B------:R-:W-:Y:S06]  /*0530*/  BRA.U UP0, `(.L_x_1) ;  /* 0xfffffffd003c7547 */ /* 0x000fec000b83ffff */
.L_x_0:
[----:B------:R-:W-:-:S04]  /*0540*/  ULOP3.LUT UR6, UR20, 0x7, URZ, 0xc0, !UPT ;  /* 0x0000000714067892 */ /* 0x000fc8000f8ec0ff */
[----:B------:R-:W-:-:S09]  /*0550*/  UISETP.NE.AND UP0, UPT, UR6, URZ, UPT ;  /* 0x000000ff0600728c */ /* 0x000fd2000bf05270 */
[----:B------:R-:W-:Y:S05]  /*0560*/  BRA.U !UP0, `(.L_x_2) ;  /* 0x0000000508387547 */ /* 0x000fea000b800000 */
[----:B------:R-:W-:Y:S02]  /*0570*/  UISETP.GE.U32.AND UP0, UPT, UR6, 0x4, UPT ;  /* 0x000000040600788c */ /* 0x000fe4000bf06070 */
[----:B------:R-:W-:-:S04]  /*0580*/  ULOP3.LUT UR5, UR20, 0x3, URZ, 0xc0, !UPT ;  /* 0x0000000314057892 */ /* 0x000fc8000f8ec0ff */
[----:B------:R-:W-:-:S03]  /*0590*/  UISETP.NE.AND UP1, UPT, UR5, URZ, UPT ;  /* 0x000000ff0500728c */ /* 0x000fc6000bf25270 */
[----:B------:R-:W-:Y:S08]  /*05a0*/  BRA.U !UP0, `(.L_x_3) ;  /* 0x00000001087c7547 */ /* 0x000ff0000b800000 */
[----:B------:R-:W1:Y:S01]  /*05b0*/  LDC.64 R6, c[0x0][0x388] ;  /* 0x0000e200ff067b82 */ /* 0x000e620000000a00 */
[----:B------:R-:W2:Y:S01]  /*05c0*/  LDCU.64 UR6, c[0x0][0x380] ;  /* 0x00007000ff0677ac */ /* 0x000ea20008000a00 */
[----:B------:R-:W-:Y:S01]  /*05d0*/  IMAD.U32 R9, RZ, RZ, UR4 ;  /* 0x00000004ff097e24 */ /* 0x000fe2000f8e00ff */
[C---:B------:R-:W-:Y:S02]  /*05e0*/  IADD3 R3, PT, PT, R13.reuse, UR4, RZ ;  /* 0x000000040d037c10 */ /* 0x040fe4000fffe0ff */
[----:B------:R-:W-:Y:S01]  /*05f0*/  IADD3 R10, P0, PT, R13, UR4, RZ ;  /* 0x000000040d0a7c10 */ /* 0x000fe2000ff1e0ff */
[----:B------:R-:W-:Y:S01]  /*0600*/  IMAD R9, R9, UR20, R0 ;  /* 0x0000001409097c24 */ /* 0x000fe2000f8e0200 */
[----:B------:R-:W-:Y:S01]  /*0610*/  MOV R11, UR20 ;  /* 0x00000014000b7c02 */ /* 0x000fe20008000f00 */
[----:B------:R-:W3:Y:S01]  /*0620*/  LDC.64 R4, c[0x0][0x380] ;  /* 0x0000e000ff047b82 */ /* 0x000ee20000000a00 */
[----:B------:R-:W-:Y:S01]  /*0630*/  MOV R15, UR20 ;  /* 0x00000014000f7c02 */ /* 0x000fe20008000f00 */
[----:B-1----:R-:W-:Y:S01]  /*0640*/  IMAD.WIDE R6, R9, 0x4, R6 ;  /* 0x0000000409067825 */ /* 0x002fe200078e0206 */
[----:B------:R-:W-:-:S05]  /*0650*/  MOV R9, UR20 ;  /* 0x0000001400097c02 */ /* 0x000fca0008000f00 */
[----:B------:R-:W-:Y:S02]  /*0660*/  IMAD.WIDE R8, R9, 0x4, R6 ;  /* 0x0000000409087825 */ /* 0x000fe400078e0206 */
[----:B0-----:R-:W4:Y:S02]  /*0670*/  LDG.E R6, desc[UR18][R6.64] ;  /* 0x0000001206067981 */ /* 0x001f24000c1e1900 */
[----:B---3--:R-:W-:Y:S01]  /*0680*/  IMAD.WIDE.U32 R4, R3, 0x4, R4 ;  /* 0x0000000403047825 */ /* 0x008fe200078e0004 */
[----:B------:R-:W-:Y:S01]  /*0690*/  IADD3.X R3, PT, PT, RZ, RZ, RZ, P0, !PT ;  /* 0x000000ffff037210 */ /* 0x000fe200007fe4ff */
[----:B------:R-:W3:Y:S01]  /*06a0*/  LDG.E R17, desc[UR18][R8.64] ;  /* 0x0000001208117981 */ /* 0x000ee2000c1e1900 */
[----:B--2---:R-:W-:-:S03]  /*06b0*/  LEA R2, P0, R10, UR6, 0x2 ;  /* 0x000000060a027c11 */ /* 0x004fc6000f8010ff */
[----:B------:R-:W4:Y:S01]  /*06c0*/  LDG.E R5, desc[UR18][R4.64] ;  /* 0x0000001204057981 */ /* 0x000f22000c1e1900 */
[----:B------:R-:W-:Y:S01]  /*06d0*/  LEA.HI.X R3, R10, UR7, R3, 0x2, P0 ;  /* 0x000000070a037c11 */ /* 0x000fe200080f1403 */
[----:B------:R-:W-:-:S04]  /*06e0*/  IMAD.WIDE R10, R11, 0x4, R8 ;  /* 0x000000040b0a7825 */ /* 0x000fc800078e0208 */
[----:B------:R-:W3:Y:S01]  /*06f0*/  LDG.E R16, desc[UR18][R2.64+0x4] ;  /* 0x0000041202107981 */ /* 0x000ee2000c1e1900 */
[----:B------:R-:W-:-:S03]  /*0700*/  IMAD.WIDE R14, R15, 0x4, R10 ;  /* 0x000000040f0e7825 */ /* 0x000fc600078e020a */
[----:B------:R-:W2:Y:S04]  /*0710*/  LDG.E R19, desc[UR18][R10.64] ;  /* 0x000000120a137981 */ /* 0x000ea8000c1e1900 */
[----:B------:R-:W2:Y:S04]  /*0720*/  LDG.E R18, desc[UR18][R2.64+0x8] ;  /* 0x0000081202127981 */ /* 0x000ea8000c1e1900 */
[----:B------:R-:W5:Y:S04]  /*0730*/  LDG.E R20, desc[UR18][R2.64+0xc] ;  /* 0x00000c1202147981 */ /* 0x000f68000c1e1900 */
[----:B------:R-:W5:Y:S01]  /*0740*/  LDG.E R14, desc[UR18][R14.64] ;  /* 0x000000120e0e7981 */ /* 0x000f62000c1e1900 */
[----:B------:R-:W-:Y:S01]  /*0750*/  UIADD3 UR4, UPT, UPT, UR4, 0x4, URZ ;  /* 0x0000000404047890 */ /* 0x000fe2000fffe0ff */
[----:B----4-:R-:W-:-:S04]  /*0760*/  FFMA R5, R5, R6, R12 ;  /* 0x0000000605057223 */ /* 0x010fc8000000000c */
[----:B---3--:R-:W-:-:S04]  /*0770*/  FFMA R5, R16, R17, R5 ;  /* 0x0000001110057223 */ /* 0x008fc80000000005 */
[----:B--2---:R-:W-:-:S04]  /*0780*/  FFMA R5, R18, R19, R5 ;  /* 0x0000001312057223 */ /* 0x004fc80000000005 */
[----:B-----5:R-:W-:-:S07]  /*0790*/  FFMA R12, R20, R14, R5 ;  /* 0x0000000e140c7223 */ /* 0x020fce0000000005 */
.L_x_3:
[----:B------:R-:W-:Y:S05]  /*07a0*/  BRA.U !UP1, `(.L_x_2) ;  /* 0x0000000109a87547 */ /* 0x000fea000b800000 */
[----:B------:R-:W-:Y:S01]  /*07b0*/  UISETP.NE.AND UP0, UPT, UR5, 0x1, UPT ;  /* 0x000000010500788c */ /* 0x000fe2000bf05270 */
[----:B------:R-:W-:Y:S01]  /*07c0*/  MOV R7, UR4 ;  /* 0x0000000400077c02 */ /* 0x000fe20008000f00 */
[----:B------:R-:W-:Y:S02]  /*07d0*/  ULOP3.LUT UR5, UR20, 0x1, URZ, 0xc0, !UPT ;  /* 0x0000000114057892 */ /* 0x000fe4000f8ec0ff */
[----:B------:R-:W-:Y:S02]  /*07e0*/  MOV R15, UR20 ;  /* 0x00000014000f7c02 */ /* 0x000fe40008000f00 */
[----:B------:R-:W-:Y:S01]  /*07f0*/  UISETP.NE.U32.AND UP1, UPT, UR5, 0x1, UPT ;  /* 0x000000010500788c */ /* 0x000fe2000bf25070 */
[----:B------:R-:W-:-:S04]  /*0800*/  PLOP3.LUT P1, PT, PT, PT, UP0, 0x80, 0x8 ;  /* 0x000000000008781c */ /* 0x000fc80003f2f008 */
[----:B------:R-:W1:Y:S01]  /*0810*/  @UP0 LDCU.128 UR8, c[0x0][0x380] ;  /* 0x00007000ff0807ac */ /* 0x000e620008000c00 */
[----:B------:R-:W-:Y:S01]  /*0820*/  PLOP3.LUT P0, PT, PT, PT, UP1, 0x80, 0x8 ;  /* 0x000000000008781c */ /* 0x000fe20003f0f018 */
[----:B------:R-:W2:Y:S04]  /*0830*/  @UP0 LDCU.64 UR6, c[0x0][0x380] ;  /* 0x00007000ff0607ac */ /* 0x000ea80008000a00 */
[----:B------:R-:W3:Y:S03]  /*0840*/  @!UP1 LDCU.128 UR12, c[0x0][0x380] ;  /* 0x00007000ff0c97ac */ /* 0x000ee60008000c00 */
[C---:B------:R-:W-:Y:S02]  /*0850*/  @P1 IADD3 R3, PT, PT, R13.reuse, UR4, RZ ;  /* 0x000000040d031c10 */ /* 0x040fe4000fffe0ff */
[----:B------:R-:W-:Y:S01]  /*0860*/  @P1 IADD3 R6, P2, PT, R13, UR4, RZ ;  /* 0x000000040d061c10 */ /* 0x000fe2000ff5e0ff */
[----:B------:R-:W-:Y:S01]  /*0870*/  @UP0 UIADD3 UR4, UPT, UPT, UR4, 0x2, URZ ;  /* 0x0000000204040890 */ /* 0x000fe2000fffe0ff */
[----:B-1----:R-:W-:Y:S01]  /*0880*/  MOV R11, UR9 ;  /* 0x00000009000b7c02 */ /* 0x002fe20008000f00 */
[----:B------:R-:W-:Y:S01]  /*0890*/  IMAD.U32 R10, RZ, RZ, UR8 ;  /* 0x00000008ff0a7e24 */ /* 0x000fe2000f8e00ff */
[----:B------:R-:W-:-:S02]  /*08a0*/  MOV R4, UR10 ;  /* 0x0000000a00047c02 */ /* 0x000fc40008000f00 */
[----:B------:R-:W-:Y:S01]  /*08b0*/  MOV R5, UR11 ;  /* 0x0000000b00057c02 */ /* 0x000fe20008000f00 */
[----:B------:R-:W-:-:S04]  /*08c0*/  @P1 IMAD.WIDE.U32 R10, R3, 0x4, R10 ;  /* 0x00000004030a1825 */ /* 0x000fc800078e000a */
[----:B------:R-:W-:Y:S01]  /*08d0*/  @P1 IMAD R3, R7, UR20, R0 ;  /* 0x0000001407031c24 */ /* 0x000fe2000f8e0200 */
[----:B------:R-:W-:Y:S01]  /*08e0*/  @P1 IADD3.X R7, PT, PT, RZ, RZ, RZ, P2, !PT ;  /* 0x000000ffff071210 */ /* 0x000fe200017fe4ff */
[----:B------:R-:W-:Y:S01]  /*08f0*/  IMAD.U32 R19, RZ, RZ, UR4 ;  /* 0x00000004ff137e24 */ /* 0x000fe2000f8e00ff */
[C---:B--2---:R-:W-:Y:S01]  /*0900*/  @P1 LEA R2, P2, R6.reuse, UR6, 0x2 ;  /* 0x0000000606021c11 */ /* 0x044fe2000f8410ff */
[----:B------:R-:W-:Y:S01]  /*0910*/  @P1 IMAD.WIDE R4, R3, 0x4, R4 ;  /* 0x0000000403041825 */ /* 0x000fe200078e0204 */
[----:B------:R-:W-:Y:S01]  /*0920*/  @!P0 IADD3 R17, PT, PT, R13, UR4, RZ ;  /* 0x000000040d118c10 */ /* 0x000fe2000fffe0ff */
[----:B0-----:R-:W2:Y:S01]  /*0930*/  @P1 LDG.E R11, desc[UR18][R10.64] ;  /* 0x000000120a0b1981 */ /* 0x001ea2000c1e1900 */
[----:B------:R-:W-:Y:S01]  /*0940*/  @P1 LEA.HI.X R3, R6, UR7, R7, 0x2, P2 ;  /* 0x0000000706031c11 */ /* 0x000fe200090f1407 */
[----:B------:R-:W-:Y:S01]  /*0950*/  @!P0 IMAD R19, R19, UR20, R0 ;  /* 0x0000001413138c24 */ /* 0x000fe2000f8e0200 */
[----:B---3--:R-:W-:Y:S01]  /*0960*/  MOV R6, UR12 ;  /* 0x0000000c00067c02 */ /* 0x008fe20008000f00 */
[----:B------:R-:W-:Y:S01]  /*0970*/  @P1 IMAD.WIDE R14, R15, 0x4, R4 ;  /* 0x000000040f0e1825 */ /* 0x000fe200078e0204 */
[----:B------:R-:W-:Y:S01]  /*0980*/  MOV R7, UR13 ;  /* 0x0000000d00077c02 */ /* 0x000fe20008000f00 */
[----:B------:R-:W2:Y:S01]  /*0990*/  @P1 LDG.E R4, desc[UR18][R4.64] ;  /* 0x0000001204041981 */ /* 0x000ea2000c1e1900 */
[----:B------:R-:W-:-:S02]  /*09a0*/  MOV R8, UR14 ;  /* 0x0000000e00087c02 */ /* 0x000fc40008000f00 */
[----:B------:R-:W-:Y:S01]  /*09b0*/  MOV R9, UR15 ;  /* 0x0000000f00097c02 */ /* 0x000fe20008000f00 */
[----:B------:R-:W-:Y:S01]  /*09c0*/  @!P0 IMAD.WIDE.U32 R6, R17, 0x4, R6 ;  /* 0x0000000411068825 */ /* 0x000fe200078e0006 */
[----:B------:R-:W3:Y:S03]  /*09d0*/  @P1 LDG.E R14, desc[UR18][R14.64] ;  /* 0x000000120e0e1981 */ /* 0x000ee6000c1e1900 */
[----:B------:R-:W-:Y:S01]  /*09e0*/  @!P0 IMAD.WIDE R8, R19, 0x4, R8 ;  /* 0x0000000413088825 */ /* 0x000fe200078e0208 */
[----:B------:R-:W3:Y:S04]  /*09f0*/  @P1 LDG.E R2, desc[UR18][R2.64+0x4] ;  /* 0x0000041202021981 */ /* 0x000ee8000c1e1900 */
[----:B------:R-:W4:Y:S04]  /*0a00*/  @!P0 LDG.E R7, desc[UR18][R6.64] ;  /* 0x0000001206078981 */ /* 0x000f28000c1e1900 */
[----:B------:R-:W4:Y:S01]  /*0a10*/  @!P0 LDG.E R8, desc[UR18][R8.64] ;  /* 0x0000001208088981 */ /* 0x000f22000c1e1900 */
[----:B--2---:R-:W-:-:S04]  /*0a20*/  @P1 FFMA R11, R11, R4, R12 ;  /* 0x000000040b0b1223 */ /* 0x004fc8000000000c */
[----:B---3--:R-:W-:-:S04]  /*0a30*/  @P1 FFMA R12, R2, R14, R11 ;  /* 0x0000000e020c1223 */ /* 0x008fc8000000000b */
[----:B----4-:R-:W-:-:S07]  /*0a40*/  @!P0 FFMA R12, R7, R8, R12 ;  /* 0x00000008070c8223 */ /* 0x010fce000000000c */
.L_x_2:
[----:B------:R-:W1:Y:S01]  /*0a50*/  LDC.64 R2, c[0x0][0x390] ;  /* 0x0000e400ff027b82 */ /* 0x000e620000000a00 */
[----:B------:R-:W-:-:S05]  /*0a60*/  IADD3 R13, PT, PT, R0, R13, RZ ;  /* 0x0000000d000d7210 */ /* 0x000fca0007ffe0ff */
[----:B-1----:R-:W-:-:S05]  /*0a70*/  IMAD.WIDE R2, R13, 0x4, R2 ;  /* 0x000000040d027825 */ /* 0x002fca00078e0202 */
[----:B0-----:R-:W-:Y:S01]  /*0a80*/  STG.E desc[UR18][R2.64], R12 ;  /* 0x0000000c02007986 */ /* 0x001fe2000c101912 */
[----:B------:R-:W-:Y:S05]  /*0a90*/  EXIT ;  /* 0x000000000000794d */ /* 0x000fea0003800000 */
.L_x_4:
[----:B------:R-:W-:-:S00]  /*0aa0*/  BRA `(.L_x_4) ;  /* 0xfffffffc00fc7947 */ /* 0x000fc0000383ffff */
[----:B------:R-:W-:-:S00]  /*0ab0*/  NOP ;  /* 0x0000000000007918 */ /* 0x000fc00000000000 */
        /* <DEDUP_REMOVED lines=12> */
.L_x_5:


//--------------------- .nv.shared.reserved.0     --------------------------
	.section	.nv.shared.reserved.0,"aw",@nobits
	.weak		__nv_reservedSMEM_offset_0_alias
	.size		__nv_reservedSMEM_offset_0_alias, 0, 64
	.other		__nv_reservedSMEM_offset_0_alias,@"STO_CUDA_RESERVED_SHARED STV_DEFAULT"
__nv_reservedSMEM_offset_0_alias:
	.zero		0
	.zero		64


//--------------------- .nv.constant0._Z16matrixDotProductPfS_S_i --------------------------
	.section	.nv.constant0._Z16matrixDotProductPfS_S_i,"a",@progbits
	.sectionflags	@""
	.align	4
.nv.constant0._Z16matrixDotProductPfS_S_i:
	.zero		924


//--------------------- SYMBOLS --------------------------

	.type		.nv.reservedSmem.offset0,@object
	.size		.nv.reservedSmem.offset0,0x4
